	.headerflags	@"EF_CUDA_TEXMODE_UNIFIED EF_CUDA_64BIT_ADDRESS EF_CUDA_ACCELERATORS EF_CUDA_SM90 EF_CUDA_VIRTUAL_SM(EF_CUDA_SM90)"
	.elftype	@"ET_EXEC"


//--------------------- .nv.info                  --------------------------
	.section	.nv.info,"",@"SHT_CUDA_INFO"
	.align	4


	//----- nvinfo : EIATTR_REGCOUNT
	.align		4
        /*0000*/ 	.byte	0x04, 0x2f
        /*0002*/ 	.short	(.L_3 - .L_2)
	.align		4
.L_2:
        /*0004*/ 	.word	index@(triton_poi_fused__native_batch_norm_legit_no_training_mul_softplus_tanh_3)
        /*0008*/ 	.word	0x00000012


	//----- nvinfo : EIATTR_MIN_STACK_SIZE
	.align		4
.L_3:
        /*000c*/ 	.byte	0x04, 0x12
        /*000e*/ 	.short	(.L_5 - .L_4)
	.align		4
.L_4:
        /*0010*/ 	.word	index@(triton_poi_fused__native_batch_norm_legit_no_training_mul_softplus_tanh_3)
        /*0014*/ 	.word	0x00000000


	//----- nvinfo : EIATTR_FRAME_SIZE
	.align		4
.L_5:
        /*0018*/ 	.byte	0x04, 0x11
        /*001a*/ 	.short	(.L_7 - .L_6)
	.align		4
.L_6:
        /*001c*/ 	.word	index@(triton_poi_fused__native_batch_norm_legit_no_training_mul_softplus_tanh_3)
        /*0020*/ 	.word	0x00000000


	//----- nvinfo : EIATTR_MIN_STACK_SIZE
	.align		4
.L_7:
        /*0024*/ 	.byte	0x04, 0x12
        /*0026*/ 	.short	(.L_9 - .L_8)
	.align		4
.L_8:
        /*0028*/ 	.word	index@(triton_poi_fused__native_batch_norm_legit_no_training_mul_softplus_tanh_3)
        /*002c*/ 	.word	0x00000000
.L_9:


//--------------------- .nv.info.triton_poi_fused__native_batch_norm_legit_no_training_mul_softplus_tanh_3 --------------------------
	.section	.nv.info.triton_poi_fused__native_batch_norm_legit_no_training_mul_softplus_tanh_3,"",@"SHT_CUDA_INFO"
	.sectionflags	@""
	.align	4


	//----- nvinfo : EIATTR_CUDA_API_VERSION
	.align		4
        /*0000*/ 	.byte	0x04, 0x37
        /*0002*/ 	.short	(.L_11 - .L_10)
.L_10:
        /*0004*/ 	.word	0x0000007c


	//----- nvinfo : EIATTR_KPARAM_INFO
	.align		4
.L_11:
        /*0008*/ 	.byte	0x04, 0x17
        /*000a*/ 	.short	(.L_13 - .L_12)
.L_12:
        /*000c*/ 	.word	0x00000000
        /*0010*/ 	.short	0x0006
        /*0012*/ 	.short	0x0030
        /*0014*/ 	.byte	0x00, 0xf0, 0x11, 0x00


	//----- nvinfo : EIATTR_KPARAM_INFO
	.align		4
.L_13:
        /*0018*/ 	.byte	0x04, 0x17
        /*001a*/ 	.short	(.L_15 - .L_14)
.L_14:
        /*001c*/ 	.word	0x00000000
        /*0020*/ 	.short	0x0005
        /*0022*/ 	.short	0x0028
        /*0024*/ 	.byte	0x00, 0xf4, 0x21, 0x00


	//----- nvinfo : EIATTR_KPARAM_INFO
	.align		4
.L_15:
        /*0028*/ 	.byte	0x04, 0x17
        /*002a*/ 	.short	(.L_17 - .L_16)
.L_16:
        /*002c*/ 	.word	0x00000000
        /*0030*/ 	.short	0x0004
        /*0032*/ 	.short	0x0020
        /*0034*/ 	.byte	0x00, 0xf4, 0x21, 0x00


	//----- nvinfo : EIATTR_KPARAM_INFO
	.align		4
.L_17:
        /*0038*/ 	.byte	0x04, 0x17
        /*003a*/ 	.short	(.L_19 - .L_18)
.L_18:
        /*003c*/ 	.word	0x00000000
        /*0040*/ 	.short	0x0003
        /*0042*/ 	.short	0x0018
        /*0044*/ 	.byte	0x00, 0xf4, 0x21, 0x00


	//----- nvinfo : EIATTR_KPARAM_INFO
	.align		4
.L_19:
        /*0048*/ 	.byte	0x04, 0x17
        /*004a*/ 	.short	(.L_21 - .L_20)
.L_20:
        /*004c*/ 	.word	0x00000000
        /*0050*/ 	.short	0x0002
        /*0052*/ 	.short	0x0010
        /*0054*/ 	.byte	0x00, 0xf4, 0x21, 0x00


	//----- nvinfo : EIATTR_KPARAM_INFO
	.align		4
.L_21:
        /*0058*/ 	.byte	0x04, 0x17
        /*005a*/ 	.short	(.L_23 - .L_22)
.L_22:
        /*005c*/ 	.word	0x00000000
        /*0060*/ 	.short	0x0001
        /*0062*/ 	.short	0x0008
        /*0064*/ 	.byte	0x00, 0xf4, 0x21, 0x00


	//----- nvinfo : EIATTR_KPARAM_INFO
	.align		4
.L_23:
        /*0068*/ 	.byte	0x04, 0x17
        /*006a*/ 	.short	(.L_25 - .L_24)
.L_24:
        /*006c*/ 	.word	0x00000000
        /*0070*/ 	.short	0x0000
        /*0072*/ 	.short	0x0000
        /*0074*/ 	.byte	0x00, 0xf4, 0x21, 0x00


	//----- nvinfo : EIATTR_SPARSE_MMA_MASK
	.align		4
.L_25:
        /*0078*/ 	.byte	0x03, 0x50
        /*007a*/ 	.short	0x0000


	//----- nvinfo : EIATTR_MAXREG_COUNT
	.align		4
        /*007c*/ 	.byte	0x03, 0x1b
        /*007e*/ 	.short	0x00ff


	//----- nvinfo : EIATTR_EXIT_INSTR_OFFSETS
	.align		4
        /*0080*/ 	.byte	0x04, 0x1c
        /*0082*/ 	.short	(.L_27 - .L_26)


	//   ....[0]....
.L_26:
        /*0084*/ 	.word	0x00000b20


	//----- nvinfo : EIATTR_REQNTID
	.align		4
.L_27:
        /*0088*/ 	.byte	0x04, 0x10
        /*008a*/ 	.short	(.L_29 - .L_28)
.L_28:
        /*008c*/ 	.word	0x00000100
        /*0090*/ 	.word	0x00000001
        /*0094*/ 	.word	0x00000001


	//----- nvinfo : EIATTR_CRS_STACK_SIZE
	.align		4
.L_29:
        /*0098*/ 	.byte	0x04, 0x1e
        /*009a*/ 	.short	(.L_31 - .L_30)
.L_30:
        /*009c*/ 	.word	0x00000000


	//----- nvinfo : EIATTR_CBANK_PARAM_SIZE
	.align		4
.L_31:
        /*00a0*/ 	.byte	0x03, 0x19
        /*00a2*/ 	.short	0x0034


	//----- nvinfo : EIATTR_PARAM_CBANK
	.align		4
        /*00a4*/ 	.byte	0x04, 0x0a
        /*00a6*/ 	.short	(.L_33 - .L_32)
	.align		4
.L_32:
        /*00a8*/ 	.word	index@(.nv.constant0.triton_poi_fused__native_batch_norm_legit_no_training_mul_softplus_tanh_3)
        /*00ac*/ 	.short	0x0210
        /*00ae*/ 	.short	0x0034


	//----- nvinfo : EIATTR_SW_WAR
	.align		4
.L_33:
        /*00b0*/ 	.byte	0x04, 0x36
        /*00b2*/ 	.short	(.L_35 - .L_34)
.L_34:
        /*00b4*/ 	.word	0x00000008
.L_35:


//--------------------- .nv.callgraph             --------------------------
	.section	.nv.callgraph,"",@"SHT_CUDA_CALLGRAPH"
	.align	4
	.sectionentsize	8
	.align		4
        /*0000*/ 	.word	0x00000000
	.align		4
        /*0004*/ 	.word	0xffffffff
	.align		4
        /*0008*/ 	.word	0x00000000
	.align		4
        /*000c*/ 	.word	0xfffffffe
	.align		4
        /*0010*/ 	.word	0x00000000
	.align		4
        /*0014*/ 	.word	0xfffffffd
	.align		4
        /*0018*/ 	.word	0x00000000
	.align		4
        /*001c*/ 	.word	0xfffffffc


//--------------------- .nv.constant4             --------------------------
	.section	.nv.constant4,"a",@progbits
	.align	8
	.align		8
.nv.constant4:
        /*0000*/ 	.dword	_$_str
	.align		8
        /*0008*/ 	.dword	_$_str_$_2


//--------------------- .text.triton_poi_fused__native_batch_norm_legit_no_training_mul_softplus_tanh_3 --------------------------
	.section	.text.triton_poi_fused__native_batch_norm_legit_no_training_mul_softplus_tanh_3,"ax",@progbits
	.align	128
        .global         triton_poi_fused__native_batch_norm_legit_no_training_mul_softplus_tanh_3
        .type           triton_poi_fused__native_batch_norm_legit_no_training_mul_softplus_tanh_3,@function
        .size           triton_poi_fused__native_batch_norm_legit_no_training_mul_softplus_tanh_3,(.L_x_11 - triton_poi_fused__native_batch_norm_legit_no_training_mul_softplus_tanh_3)
        .other          triton_poi_fused__native_batch_norm_legit_no_training_mul_softplus_tanh_3,@"STO_CUDA_ENTRY STV_DEFAULT"
triton_poi_fused__native_batch_norm_legit_no_training_mul_softplus_tanh_3:
.text.triton_poi_fused__native_batch_norm_legit_no_training_mul_softplus_tanh_3:
[----:B------:R-:W0:Y:S01]  /*0000*/  LDC R1, c[0x0][0x28] ;  /* 0x00000a00ff017b82 */ /* 0x000e220000000800 */
[----:B------:R-:W1:Y:S07]  /*0010*/  S2R R0, SR_TID.X ;  /* 0x0000000000007919 */ /* 0x000e6e0000002100 */
[----:B------:R-:W2:Y:S01]  /*0020*/  LDC.64 R4, c[0x0][0x228] ;  /* 0x00008a00ff047b82 */ /* 0x000ea20000000a00 */
[----:B------:R-:W-:Y:S01]  /*0030*/  ULDC.64 UR4, c[0x0][0x208] ;  /* 0x0000820000047ab9 */ /* 0x000fe20000000a00 */
[----:B------:R-:W3:Y:S06]  /*0040*/  S2R R7, SR_CTAID.X ;  /* 0x0000000000077919 */ /* 0x000eec0000002500 */
[----:B------:R-:W4:Y:S08]  /*0050*/  LDC.64 R8, c[0x0][0x220] ;  /* 0x00008800ff087b82 */ /* 0x000f300000000a00 */
[----:B------:R-:W5:Y:S08]  /*0060*/  LDC.64 R10, c[0x0][0x230] ;  /* 0x00008c00ff0a7b82 */ /* 0x000f700000000a00 */
[----:B------:R-:W5:Y:S01]  /*0070*/  LDC.64 R12, c[0x0][0x238] ;  /* 0x00008e00ff0c7b82 */ /* 0x000f620000000a00 */
[----:B-1----:R-:W-:-:S02]  /*0080*/  SHF.L.U32 R0, R0, 0x1, RZ ;  /* 0x0000000100007819 */ /* 0x002fc400000006ff */
[----:B---3--:R-:W-:Y:S02]  /*0090*/  SHF.R.S32.HI R3, RZ, 0x16, R7 ;  /* 0x00000016ff037819 */ /* 0x008fe40000011407 */
[----:B------:R-:W-:Y:S02]  /*00a0*/  LOP3.LUT R0, R0, 0x1fe, RZ, 0xc0, !PT ;  /* 0x000001fe00007812 */ /* 0x000fe400078ec0ff */
[----:B------:R-:W-:Y:S02]  /*00b0*/  SGXT R3, R3, 0x1 ;  /* 0x000000010303781a */ /* 0x000fe40000000200 */
[----:B------:R-:W-:Y:S02]  /*00c0*/  LEA R2, R7, R0, 0x9 ;  /* 0x0000000007027211 */ /* 0x000fe400078e48ff */
[----:B------:R-:W1:Y:S02]  /*00d0*/  LDC.64 R6, c[0x0][0x218] ;  /* 0x00008600ff067b82 */ /* 0x000e640000000a00 */
[----:B------:R-:W-:-:S04]  /*00e0*/  LEA.HI R3, R3, R2, RZ, 0x7 ;  /* 0x0000000203037211 */ /* 0x000fc800078f38ff */
[----:B------:R-:W-:-:S04]  /*00f0*/  LOP3.LUT R3, R3, 0xffffff80, RZ, 0xc0, !PT ;  /* 0xffffff8003037812 */ /* 0x000fc800078ec0ff */
[----:B------:R-:W-:-:S05]  /*0100*/  IADD3 R3, R2, -R3, RZ ;  /* 0x8000000302037210 */ /* 0x000fca0007ffe0ff */
[----:B--2---:R-:W-:-:S06]  /*0110*/  IMAD.WIDE R4, R3, 0x4, R4 ;  /* 0x0000000403047825 */ /* 0x004fcc00078e0204 */
[----:B------:R-:W2:Y:S01]  /*0120*/  LDG.E.EL.64 R4, desc[UR4][R4.64] ;  /* 0x0000000404047981 */ /* 0x000ea2000c2e1b00 */
[----:B----4-:R-:W-:-:S04]  /*0130*/  IMAD.WIDE R8, R3, 0x4, R8 ;  /* 0x0000000403087825 */ /* 0x010fc800078e0208 */
[----:B-1----:R-:W-:Y:S02]  /*0140*/  IMAD.WIDE R6, R2, 0x4, R6 ;  /* 0x0000000402067825 */ /* 0x002fe400078e0206 */
[----:B------:R-:W3:Y:S02]  /*0150*/  LDG.E.EL.64 R8, desc[UR4][R8.64] ;  /* 0x0000000408087981 */ /* 0x000ee4000c2e1b00 */
[C---:B-----5:R-:W-:Y:S02]  /*0160*/  IMAD.WIDE R10, R3.reuse, 0x4, R10 ;  /* 0x00000004030a7825 */ /* 0x060fe400078e020a */
[----:B------:R-:W3:Y:S02]  /*0170*/  LDG.E.64 R6, desc[UR4][R6.64] ;  /* 0x0000000406067981 */ /* 0x000ee4000c1e1b00 */
[----:B0-----:R-:W-:Y:S02]  /*0180*/  IMAD.WIDE R12, R3, 0x4, R12 ;  /* 0x00000004030c7825 */ /* 0x001fe400078e020c */
[----:B------:R-:W4:Y:S04]  /*0190*/  LDG.E.EL.64 R10, desc[UR4][R10.64] ;  /* 0x000000040a0a7981 */ /* 0x000f28000c2e1b00 */
[----:B------:R-:W4:Y:S01]  /*01a0*/  LDG.E.EL.64 R12, desc[UR4][R12.64] ;  /* 0x000000040c0c7981 */ /* 0x000f22000c2e1b00 */
[----:B------:R-:W-:Y:S01]  /*01b0*/  HFMA2.MMA R0, -RZ, RZ, 1.625, 0 ;  /* 0x3e800000ff007435 */ /* 0x000fe200000001ff */
[----:B------:R-:W-:Y:S01]  /*01c0*/  BSSY B0, `(.L_x_0) ;  /* 0x0000057000007945 */ /* 0x000fe20003800000 */
[----:B--2---:R-:W-:Y:S01]  /*01d0*/  FADD R4, R4, 9.9999997473787516356e-06 ;  /* 0x3727c5ac04047421 */ /* 0x004fe20000000000 */
[----:B------:R-:W-:-:S03]  /*01e0*/  FADD R5, R5, 9.9999997473787516356e-06 ;  /* 0x3727c5ac05057421 */ /* 0x000fc60000000000 */
[----:B------:R-:W0:Y:S08]  /*01f0*/  MUFU.SQRT R3, R4 ;  /* 0x0000000400037308 */ /* 0x000e300000002000 */
[----:B------:R-:W1:Y:S01]  /*0200*/  MUFU.SQRT R14, R5 ;  /* 0x00000005000e7308 */ /* 0x000e620000002000 */
[C---:B0-----:R-:W-:Y:S02]  /*0210*/  FSETP.GT.AND P0, PT, R3.reuse, 8.50705917302346158658e+37, PT ;  /* 0x7e8000000300780b */ /* 0x041fe40003f04000 */
[----:B------:R-:W-:-:S02]  /*0220*/  FSETP.GEU.AND P2, PT, R3, 1.175494350822287508e-38, PT ;  /* 0x008000000300780b */ /* 0x000fc40003f4e000 */
[C---:B-1----:R-:W-:Y:S02]  /*0230*/  FSETP.GT.AND P1, PT, R14.reuse, 8.50705917302346158658e+37, PT ;  /* 0x7e8000000e00780b */ /* 0x042fe40003f24000 */
[----:B------:R-:W-:-:S07]  /*0240*/  FSETP.GEU.AND P3, PT, R14, 1.175494350822287508e-38, PT ;  /* 0x008000000e00780b */ /* 0x000fce0003f6e000 */
[----:B------:R-:W-:-:S04]  /*0250*/  @P0 FMUL R3, R3, 0.25 ;  /* 0x3e80000003030820 */ /* 0x000fc80000400000 */
[----:B------:R-:W-:Y:S01]  /*0260*/  @!P2 FMUL R3, R3, 16777216 ;  /* 0x4b8000000303a820 */ /* 0x000fe20000400000 */
[----:B------:R-:W-:-:S04]  /*0270*/  @P1 FMUL R14, R14, 0.25 ;  /* 0x3e8000000e0e1820 */ /* 0x000fc80000400000 */
[----:B------:R-:W-:Y:S01]  /*0280*/  @!P3 FMUL R14, R14, 16777216 ;  /* 0x4b8000000e0eb820 */ /* 0x000fe20000400000 */
[----:B------:R-:W0:Y:S01]  /*0290*/  MUFU.RCP R3, R3 ;  /* 0x0000000300037308 */ /* 0x000e220000001000 */
[----:B------:R-:W-:-:S07]  /*02a0*/  FSEL R4, R0, 1, P0 ;  /* 0x3f80000000047808 */ /* 0x000fce0000000000 */
[----:B------:R-:W1:Y:S01]  /*02b0*/  MUFU.RCP R14, R14 ;  /* 0x0000000e000e7308 */ /* 0x000e620000001000 */
[----:B------:R-:W-:Y:S01]  /*02c0*/  FSEL R15, R0, 1, P1 ;  /* 0x3f800000000f7808 */ /* 0x000fe20000800000 */
[----:B------:R-:W-:Y:S01]  /*02d0*/  @!P2 FMUL R4, R4, 16777216 ;  /* 0x4b8000000404a820 */ /* 0x000fe20000400000 */
[----:B---3--:R-:W-:-:S03]  /*02e0*/  FADD R6, R6, -R8 ;  /* 0x8000000806067221 */ /* 0x008fc60000000000 */
[----:B------:R-:W-:Y:S01]  /*02f0*/  @!P3 FMUL R15, R15, 16777216 ;  /* 0x4b8000000f0fb820 */ /* 0x000fe20000400000 */
[----:B0-----:R-:W-:Y:S01]  /*0300*/  FMUL R5, R3, R4 ;  /* 0x0000000403057220 */ /* 0x001fe20000400000 */
[----:B------:R-:W-:-:S03]  /*0310*/  FADD R7, R7, -R9 ;  /* 0x8000000907077221 */ /* 0x000fc60000000000 */
[----:B------:R-:W-:Y:S01]  /*0320*/  FMUL R5, R6, R5 ;  /* 0x0000000506057220 */ /* 0x000fe20000400000 */
[----:B-1----:R-:W-:-:S03]  /*0330*/  FMUL R4, R14, R15 ;  /* 0x0000000f0e047220 */ /* 0x002fc60000400000 */
[----:B----4-:R-:W-:Y:S01]  /*0340*/  FFMA R10, R10, R5, R12 ;  /* 0x000000050a0a7223 */ /* 0x010fe2000000000c */
[----:B------:R-:W-:-:S03]  /*0350*/  FMUL R4, R7, R4 ;  /* 0x0000000407047220 */ /* 0x000fc60000400000 */
[----:B------:R-:W-:Y:S01]  /*0360*/  FMUL R5, R10, 1.4426950216293334961 ;  /* 0x3fb8aa3b0a057820 */ /* 0x000fe20000400000 */
[----:B------:R-:W-:-:S04]  /*0370*/  FFMA R11, R11, R4, R13 ;  /* 0x000000040b0b7223 */ /* 0x000fc8000000000d */
[----:B------:R-:W-:Y:S01]  /*0380*/  FMUL R7, R11, 1.4426950216293334961 ;  /* 0x3fb8aa3b0b077820 */ /* 0x000fe20000400000 */
[----:B------:R-:W-:-:S04]  /*0390*/  FSETP.GEU.AND P0, PT, R5, -126, PT ;  /* 0xc2fc00000500780b */ /* 0x000fc80003f0e000 */
[----:B------:R-:W-:-:S09]  /*03a0*/  FSETP.GEU.AND P1, PT, R7, -126, PT ;  /* 0xc2fc00000700780b */ /* 0x000fd20003f2e000 */
[----:B------:R-:W-:-:S04]  /*03b0*/  @!P0 FMUL R5, R5, 0.5 ;  /* 0x3f00000005058820 */ /* 0x000fc80000400000 */
[----:B------:R-:W-:Y:S01]  /*03c0*/  @!P1 FMUL R7, R7, 0.5 ;  /* 0x3f00000007079820 */ /* 0x000fe20000400000 */
[----:B------:R-:W0:Y:S08]  /*03d0*/  MUFU.EX2 R3, R5 ;  /* 0x0000000500037308 */ /* 0x000e300000000800 */
[----:B------:R-:W1:Y:S01]  /*03e0*/  MUFU.EX2 R4, R7 ;  /* 0x0000000700047308 */ /* 0x000e620000000800 */
[----:B0-----:R-:W-:-:S04]  /*03f0*/  @!P0 FMUL R3, R3, R3 ;  /* 0x0000000303038220 */ /* 0x001fc80000400000 */
[----:B------:R-:W-:Y:S01]  /*0400*/  FADD.FTZ.RZ R6, R3, 1 ;  /* 0x3f80000003067421 */ /* 0x000fe2000001c000 */
[----:B-1----:R-:W-:-:S04]  /*0410*/  @!P1 FMUL R4, R4, R4 ;  /* 0x0000000404049220 */ /* 0x002fc80000400000 */
[----:B------:R-:W-:Y:S01]  /*0420*/  IADD3 R6, R6, -0x3f400000, RZ ;  /* 0xc0c0000006067810 */ /* 0x000fe20007ffe0ff */
[----:B------:R-:W-:-:S03]  /*0430*/  FADD.FTZ.RZ R8, R4, 1 ;  /* 0x3f80000004087421 */ /* 0x000fc6000001c000 */
[----:B------:R-:W-:Y:S02]  /*0440*/  LOP3.LUT R6, R6, 0xff800000, RZ, 0xc0, !PT ;  /* 0xff80000006067812 */ /* 0x000fe400078ec0ff */
[----:B------:R-:W-:Y:S02]  /*0450*/  IADD3 R8, R8, -0x3f400000, RZ ;  /* 0xc0c0000008087810 */ /* 0x000fe40007ffe0ff */
[----:B------:R-:W-:Y:S02]  /*0460*/  IADD3 R9, -R6, 0x40800000, RZ ;  /* 0x4080000006097810 */ /* 0x000fe40007ffe1ff */
[----:B------:R-:W-:-:S04]  /*0470*/  LOP3.LUT R5, R8, 0xff800000, RZ, 0xc0, !PT ;  /* 0xff80000008057812 */ /* 0x000fc800078ec0ff */
[----:B------:R-:W-:Y:S01]  /*0480*/  IADD3 R13, -R5, 0x40800000, RZ ;  /* 0x40800000050d7810 */ /* 0x000fe20007ffe1ff */
[-C--:B------:R-:W-:Y:S01]  /*0490*/  FFMA.FTZ R7, R9, R0.reuse, -1 ;  /* 0xbf80000009077423 */ /* 0x080fe20000010000 */
[----:B------:R-:W-:Y:S02]  /*04a0*/  IADD3 R8, R3, -R6, RZ ;  /* 0x8000000603087210 */ /* 0x000fe40007ffe0ff */
[----:B------:R-:W-:Y:S01]  /*04b0*/  IADD3 R9, R4, -R5, RZ ;  /* 0x8000000504097210 */ /* 0x000fe20007ffe0ff */
[----:B------:R-:W-:Y:S01]  /*04c0*/  FFMA.FTZ R0, R13, R0, -1 ;  /* 0xbf8000000d007423 */ /* 0x000fe20000010000 */
[----:B------:R-:W-:Y:S01]  /*04d0*/  MOV R12, 0x3d39bf78 ;  /* 0x3d39bf78000c7802 */ /* 0x000fe20000000f00 */
[----:B------:R-:W-:Y:S02]  /*04e0*/  FADD R7, R8, R7 ;  /* 0x0000000708077221 */ /* 0x000fe40000000000 */
[----:B------:R-:W-:Y:S02]  /*04f0*/  FADD R0, R9, R0 ;  /* 0x0000000009007221 */ /* 0x000fe40000000000 */
[----:B------:R-:W-:-:S02]  /*0500*/  FFMA.FTZ R8, R7, -R12, 0.10546888411045074463 ;  /* 0x3dd8001207087423 */ /* 0x000fc4000001080c */
[C---:B------:R-:W-:Y:S02]  /*0510*/  FFMA.FTZ R9, R0.reuse, -R12, 0.10546888411045074463 ;  /* 0x3dd8001200097423 */ /* 0x040fe4000001080c */
[C---:B------:R-:W-:Y:S02]  /*0520*/  FFMA.FTZ R8, R7.reuse, R8, -0.13229703903198242188 ;  /* 0xbe0778e007087423 */ /* 0x040fe40000010008 */
[C---:B------:R-:W-:Y:S02]  /*0530*/  FFMA.FTZ R9, R0.reuse, R9, -0.13229703903198242188 ;  /* 0xbe0778e000097423 */ /* 0x040fe40000010009 */
[C---:B------:R-:W-:Y:S02]  /*0540*/  FFMA.FTZ R8, R7.reuse, R8, 0.14491446316242218018 ;  /* 0x3e14647507087423 */ /* 0x040fe40000010008 */
[----:B------:R-:W-:Y:S02]  /*0550*/  FFMA.FTZ R9, R0, R9, 0.14491446316242218018 ;  /* 0x3e14647500097423 */ /* 0x000fe40000010009 */
[----:B------:R-:W-:-:S02]  /*0560*/  FFMA.FTZ R8, R7, R8, -0.16641564667224884033 ;  /* 0xbe2a68dd07087423 */ /* 0x000fc40000010008 */
[C---:B------:R-:W-:Y:S02]  /*0570*/  FFMA.FTZ R9, R0.reuse, R9, -0.16641564667224884033 ;  /* 0xbe2a68dd00097423 */ /* 0x040fe40000010009 */
[C---:B------:R-:W-:Y:S02]  /*0580*/  FFMA.FTZ R8, R7.reuse, R8, 0.19988867640495300293 ;  /* 0x3e4caf9e07087423 */ /* 0x040fe40000010008 */
[C---:B------:R-:W-:Y:S02]  /*0590*/  FFMA.FTZ R9, R0.reuse, R9, 0.19988867640495300293 ;  /* 0x3e4caf9e00097423 */ /* 0x040fe40000010009 */
[----:B------:R-:W-:Y:S02]  /*05a0*/  FFMA.FTZ R8, R7, R8, -0.25000196695327758789 ;  /* 0xbe80004207087423 */ /* 0x000fe40000010008 */
[----:B------:R-:W-:Y:S01]  /*05b0*/  FFMA.FTZ R9, R0, R9, -0.25000196695327758789 ;  /* 0xbe80004200097423 */ /* 0x000fe20000010009 */
[----:B------:R-:W-:Y:S01]  /*05c0*/  ISETP.GE.U32.AND P2, PT, R3, 0x7f800000, PT ;  /* 0x7f8000000300780c */ /* 0x000fe20003f46070 */
[----:B------:R-:W-:-:S02]  /*05d0*/  FFMA.FTZ R8, R7, R8, 0.33333510160446166992 ;  /* 0x3eaaaae607087423 */ /* 0x000fc40000010008 */
[C---:B------:R-:W-:Y:S02]  /*05e0*/  FFMA.FTZ R9, R0.reuse, R9, 0.33333510160446166992 ;  /* 0x3eaaaae600097423 */ /* 0x040fe40000010009 */
[C---:B------:R-:W-:Y:S02]  /*05f0*/  FFMA.FTZ R8, R7.reuse, R8, -0.5 ;  /* 0xbf00000007087423 */ /* 0x040fe40000010008 */
[C---:B------:R-:W-:Y:S01]  /*0600*/  FFMA.FTZ R9, R0.reuse, R9, -0.5 ;  /* 0xbf00000000097423 */ /* 0x040fe20000010009 */
[----:B------:R-:W-:Y:S01]  /*0610*/  I2FP.F32.S32 R5, R5 ;  /* 0x0000000500057245 */ /* 0x000fe20000201400 */
[C---:B------:R-:W-:Y:S01]  /*0620*/  FMUL R8, R7.reuse, R8 ;  /* 0x0000000807087220 */ /* 0x040fe20000400000 */
[----:B------:R-:W-:Y:S01]  /*0630*/  I2FP.F32.S32 R6, R6 ;  /* 0x0000000600067245 */ /* 0x000fe20000201400 */
[C---:B------:R-:W-:Y:S02]  /*0640*/  FMUL R9, R0.reuse, R9 ;  /* 0x0000000900097220 */ /* 0x040fe40000400000 */
[----:B------:R-:W-:Y:S01]  /*0650*/  FFMA.FTZ R7, R7, R8, R7 ;  /* 0x0000000807077223 */ /* 0x000fe20000010007 */
[----:B------:R-:W-:Y:S01]  /*0660*/  FMUL R5, R5, 1.1920928955078125e-07 ;  /* 0x3400000005057820 */ /* 0x000fe20000400000 */
[----:B------:R-:W-:Y:S01]  /*0670*/  FFMA.FTZ R0, R0, R9, R0 ;  /* 0x0000000900007223 */ /* 0x000fe20000010000 */
[----:B------:R-:W-:Y:S01]  /*0680*/  FMUL R6, R6, 1.1920928955078125e-07 ;  /* 0x3400000006067820 */ /* 0x000fe20000400000 */
[----:B------:R-:W-:-:S02]  /*0690*/  FSETP.GT.AND P0, PT, R10, 20, PT ;  /* 0x41a000000a00780b */ /* 0x000fc40003f04000 */
[----:B------:R-:W-:Y:S01]  /*06a0*/  ISETP.GE.U32.AND P1, PT, R4, 0x7f800000, PT ;  /* 0x7f8000000400780c */ /* 0x000fe20003f26070 */
[----:B------:R-:W-:Y:S01]  /*06b0*/  FFMA.FTZ R0, R5, 0.69314718246459960938, R0 ;  /* 0x3f31721805007823 */ /* 0x000fe20000010000 */
[----:B------:R-:W-:Y:S01]  /*06c0*/  FFMA.FTZ R7, R6, 0.69314718246459960938, R7 ;  /* 0x3f31721806077823 */ /* 0x000fe20000010007 */
[----:B------:R-:W-:Y:S10]  /*06d0*/  @!P2 BRA `(.L_x_1) ;  /* 0x000000000014a947 */ /* 0x000ff40003800000 */
[C---:B------:R-:W-:Y:S02]  /*06e0*/  ISETP.GE.AND P2, PT, R3.reuse, -0x407fffff, PT ;  /* 0xbf8000010300780c */ /* 0x040fe40003f46270 */
[----:B------:R-:W-:-:S11]  /*06f0*/  FSETP.NEU.AND P3, PT, R3, RZ, PT ;  /* 0x000000ff0300720b */ /* 0x000fd60003f6d000 */
[----:B------:R-:W-:-:S05]  /*0700*/  @P2 MOV R6, 0x7f800000 ;  /* 0x7f80000000062802 */ /* 0x000fca0000000f00 */
[----:B------:R-:W-:-:S05]  /*0710*/  @P2 FFMA.FTZ R7, R3, R6, +INF ;  /* 0x7f80000003072423 */ /* 0x000fca0000010006 */
[----:B------:R-:W-:-:S07]  /*0720*/  FSEL R7, R7, -RZ, P3 ;  /* 0x800000ff07077208 */ /* 0x000fce0001800000 */
.L_x_1:
[----:B------:R-:W-:Y:S05]  /*0730*/  BSYNC B0 ;  /* 0x0000000000007941 */ /* 0x000fea0003800000 */
.L_x_0:
[----:B------:R-:W-:Y:S04]  /*0740*/  BSSY B0, `(.L_x_2) ;  /* 0x0000007000007945 */ /* 0x000fe80003800000 */
[----:B------:R-:W-:Y:S05]  /*0750*/  @!P1 BRA `(.L_x_3) ;  /* 0x0000000000149947 */ /* 0x000fea0003800000 */
[C---:B------:R-:W-:Y:S02]  /*0760*/  ISETP.GE.AND P1, PT, R4.reuse, -0x407fffff, PT ;  /* 0xbf8000010400780c */ /* 0x040fe40003f26270 */
[----:B------:R-:W-:-:S11]  /*0770*/  FSETP.NEU.AND P2, PT, R4, RZ, PT ;  /* 0x000000ff0400720b */ /* 0x000fd60003f4d000 */
[----:B------:R-:W-:-:S05]  /*0780*/  @P1 MOV R3, 0x7f800000 ;  /* 0x7f80000000031802 */ /* 0x000fca0000000f00 */
[----:B------:R-:W-:-:S05]  /*0790*/  @P1 FFMA.FTZ R0, R4, R3, +INF ;  /* 0x7f80000004001423 */ /* 0x000fca0000010003 */
[----:B------:R-:W-:-:S07]  /*07a0*/  FSEL R0, R0, -RZ, P2 ;  /* 0x800000ff00007208 */ /* 0x000fce0001000000 */
.L_x_3:
[----:B------:R-:W-:Y:S05]  /*07b0*/  BSYNC B0 ;  /* 0x0000000000007941 */ /* 0x000fea0003800000 */
.L_x_2:
[----:B------:R-:W-:Y:S01]  /*07c0*/  FSEL R7, R10, R7, P0 ;  /* 0x000000070a077208 */ /* 0x000fe20000000000 */
[----:B------:R-:W-:Y:S01]  /*07d0*/  BSSY B0, `(.L_x_4) ;  /* 0x0000017000007945 */ /* 0x000fe20003800000 */
[----:B------:R-:W-:-:S03]  /*07e0*/  FSETP.GT.AND P0, PT, R11, 20, PT ;  /* 0x41a000000b00780b */ /* 0x000fc60003f04000 */
[----:B------:R-:W-:Y:S01]  /*07f0*/  FADD.FTZ R6, |R7|, -RZ ;  /* 0x800000ff07067221 */ /* 0x000fe20000010200 */
[----:B------:R-:W-:-:S04]  /*0800*/  FSEL R3, R11, R0, P0 ;  /* 0x000000000b037208 */ /* 0x000fc80000000000 */
[----:B------:R-:W-:-:S13]  /*0810*/  FSETP.GE.AND P1, PT, R6, 0.60000002384185791016, PT ;  /* 0x3f19999a0600780b */ /* 0x000fda0003f26000 */
[----:B------:R-:W-:Y:S05]  /*0820*/  @!P1 BRA `(.L_x_5) ;  /* 0x0000000000289947 */ /* 0x000fea0003800000 */
[C---:B------:R-:W-:Y:S01]  /*0830*/  FMUL R0, R6.reuse, 2.8853900432586669922 ;  /* 0x4038aa3b06007820 */ /* 0x040fe20000400000 */
[----:B------:R-:W-:Y:S01]  /*0840*/  HFMA2.MMA R5, -RZ, RZ, 1.875, 0 ;  /* 0x3f800000ff057435 */ /* 0x000fe200000001ff */
[----:B------:R-:W-:-:S04]  /*0850*/  FSETP.GE.AND P0, PT, R6, 9.010913848876953125, PT ;  /* 0x41102cb40600780b */ /* 0x000fc80003f06000 */
[----:B------:R-:W0:Y:S02]  /*0860*/  MUFU.EX2 R0, R0 ;  /* 0x0000000000007308 */ /* 0x000e240000000800 */
[----:B0-----:R-:W-:-:S06]  /*0870*/  FADD R4, R0, 1 ;  /* 0x3f80000000047421 */ /* 0x001fcc0000000000 */
[----:B------:R-:W0:Y:S02]  /*0880*/  MUFU.RCP R4, R4 ;  /* 0x0000000400047308 */ /* 0x000e240000001000 */
[----:B0-----:R-:W-:-:S05]  /*0890*/  FFMA.FTZ R5, R4, -2, R5 ;  /* 0xc000000004057823 */ /* 0x001fca0000010005 */
[----:B------:R-:W-:-:S04]  /*08a0*/  FSEL R5, R5, 1, !P0 ;  /* 0x3f80000005057808 */ /* 0x000fc80004000000 */
[----:B------:R-:W-:Y:S01]  /*08b0*/  LOP3.LUT R5, R5, 0x80000000, R7, 0xf8, !PT ;  /* 0x8000000005057812 */ /* 0x000fe200078ef807 */
[----:B------:R-:W-:Y:S06]  /*08c0*/  BRA `(.L_x_6) ;  /* 0x00000000001c7947 */ /* 0x000fec0003800000 */
.L_x_5:
[----:B------:R-:W-:Y:S01]  /*08d0*/  MOV R0, 0x3c80f082 ;  /* 0x3c80f08200007802 */ /* 0x000fe20000000f00 */
[----:B------:R-:W-:-:S04]  /*08e0*/  FMUL R5, R7, R7 ;  /* 0x0000000707057220 */ /* 0x000fc80000400000 */
[----:B------:R-:W-:-:S04]  /*08f0*/  FFMA.FTZ R0, R5, R0, -0.052303962409496307373 ;  /* 0xbd563cae05007423 */ /* 0x000fc80000010000 */
[----:B------:R-:W-:-:S04]  /*0900*/  FFMA.FTZ R0, R5, R0, 0.1331529766321182251 ;  /* 0x3e08594105007423 */ /* 0x000fc80000010000 */
[----:B------:R-:W-:-:S04]  /*0910*/  FFMA.FTZ R0, R5, R0, -0.33332768082618713379 ;  /* 0xbeaaa9ed05007423 */ /* 0x000fc80000010000 */
[----:B------:R-:W-:-:S04]  /*0920*/  FFMA.FTZ R0, R5, R0, RZ ;  /* 0x0000000005007223 */ /* 0x000fc800000100ff */
[----:B------:R-:W-:-:S07]  /*0930*/  FFMA.FTZ R5, R7, R0, R7 ;  /* 0x0000000007057223 */ /* 0x000fce0000010007 */
.L_x_6:
[----:B------:R-:W-:Y:S05]  /*0940*/  BSYNC B0 ;  /* 0x0000000000007941 */ /* 0x000fea0003800000 */
.L_x_4:
[----:B------:R-:W-:Y:S01]  /*0950*/  FADD.FTZ R8, |R3|, -RZ ;  /* 0x800000ff03087221 */ /* 0x000fe20000010200 */
[----:B------:R-:W-:Y:S01]  /*0960*/  BSSY B0, `(.L_x_7) ;  /* 0x0000015000007945 */ /* 0x000fe20003800000 */
[----:B------:R-:W-:-:S03]  /*0970*/  SHF.R.S32.HI R9, RZ, 0x1f, R2 ;  /* 0x0000001fff097819 */ /* 0x000fc60000011402 */
        /* <DEDUP_REMOVED lines=12> */
.L_x_8:
[----:B------:R-:W-:Y:S01]  /*0a40*/  MOV R0, 0x3c80f082 ;  /* 0x3c80f08200007802 */ /* 0x000fe20000000f00 */
[----:B------:R-:W-:-:S04]  /*0a50*/  FMUL R7, R3, R3 ;  /* 0x0000000303077220 */ /* 0x000fc80000400000 */
[----:B------:R-:W-:-:S04]  /*0a60*/  FFMA.FTZ R0, R7, R0, -0.052303962409496307373 ;  /* 0xbd563cae07007423 */ /* 0x000fc80000010000 */
[----:B------:R-:W-:-:S04]  /*0a70*/  FFMA.FTZ R0, R7, R0, 0.1331529766321182251 ;  /* 0x3e08594107007423 */ /* 0x000fc80000010000 */
[----:B------:R-:W-:-:S04]  /*0a80*/  FFMA.FTZ R0, R7, R0, -0.33332768082618713379 ;  /* 0xbeaaa9ed07007423 */ /* 0x000fc80000010000 */
[----:B------:R-:W-:-:S04]  /*0a90*/  FFMA.FTZ R0, R7, R0, RZ ;  /* 0x0000000007007223 */ /* 0x000fc800000100ff */
[----:B------:R-:W-:-:S07]  /*0aa0*/  FFMA.FTZ R0, R3, R0, R3 ;  /* 0x0000000003007223 */ /* 0x000fce0000010003 */
.L_x_9:
[----:B------:R-:W-:Y:S05]  /*0ab0*/  BSYNC B0 ;  /* 0x0000000000007941 */ /* 0x000fea0003800000 */
.L_x_7:
[----:B------:R-:W-:Y:S01]  /*0ac0*/  ULDC.64 UR6, c[0x0][0x210] ;  /* 0x0000840000067ab9 */ /* 0x000fe20000000a00 */
[----:B------:R-:W-:Y:S01]  /*0ad0*/  FMUL R10, R10, R5 ;  /* 0x000000050a0a7220 */ /* 0x000fe20000400000 */
[----:B------:R-:W-:Y:S01]  /*0ae0*/  LEA R4, P0, R2, UR6, 0x2 ;  /* 0x0000000602047c11 */ /* 0x000fe2000f8010ff */
[----:B------:R-:W-:-:S03]  /*0af0*/  FMUL R11, R11, R0 ;  /* 0x000000000b0b7220 */ /* 0x000fc60000400000 */
[----:B------:R-:W-:-:S05]  /*0b00*/  LEA.HI.X R5, R2, UR7, R9, 0x2, P0 ;  /* 0x0000000702057c11 */ /* 0x000fca00080f1409 */
[----:B------:R-:W-:Y:S01]  /*0b10*/  STG.E.64 desc[UR4][R4.64], R10 ;  /* 0x0000000a04007986 */ /* 0x000fe2000c101b04 */
[----:B------:R-:W-:Y:S05]  /*0b20*/  EXIT ;  /* 0x000000000000794d */ /* 0x000fea0003800000 */
.L_x_10:
[----:B------:R-:W-:-:S00]  /*0b30*/  BRA `(.L_x_10) ;  /* 0xfffffffc00fc7947 */ /* 0x000fc0000383ffff */
[----:B------:R-:W-:-:S00]  /*0b40*/  NOP ;  /* 0x0000000000007918 */ /* 0x000fc00000000000 */
        /* <DEDUP_REMOVED lines=11> */
.L_x_11:


//--------------------- .nv.global.init           --------------------------
	.section	.nv.global.init,"aw",@progbits
.nv.global.init:
	.type		_$_str,@object
	.size		_$_str,(_$_str_$_2 - _$_str)
_$_str:
        /*0000*/ 	.byte	0x5f, 0x5f, 0x43, 0x55, 0x44, 0x41, 0x5f, 0x46, 0x54, 0x5a, 0x00
	.type		_$_str_$_2,@object
	.size		_$_str_$_2,(.L_1 - _$_str_$_2)
_$_str_$_2:
        /*000b*/ 	.byte	0x5f, 0x5f, 0x43, 0x55, 0x44, 0x41, 0x5f, 0x50, 0x52, 0x45, 0x43, 0x5f, 0x53, 0x51, 0x52, 0x54
        /*001b*/ 	.byte	0x00
.L_1:


//--------------------- .nv.constant0.triton_poi_fused__native_batch_norm_legit_no_training_mul_softplus_tanh_3 --------------------------
	.section	.nv.constant0.triton_poi_fused__native_batch_norm_legit_no_training_mul_softplus_tanh_3,"a",@progbits
	.sectionflags	@""
	.align	4
.nv.constant0.triton_poi_fused__native_batch_norm_legit_no_training_mul_softplus_tanh_3:
	.zero		580
